//
// Generated by NVIDIA NVVM Compiler
//
// Compiler Build ID: CL-36424714
// Cuda compilation tools, release 13.0, V13.0.88
// Based on NVVM 20.0.0
//

.version 9.0
.target sm_100
.address_size 64

.func  (.param .b64 func_retval0) _ZNK12material_1_t5get_aEv
(
	.param .b64 _ZNK12material_1_t5get_aEv_param_0
)
;
.func _ZN12material_1_t5set_aEv
(
	.param .b64 _ZN12material_1_t5set_aEv_param_0
)
;
.extern .func  (.param .b64 func_retval0) malloc
(
	.param .b64 malloc_param_0
)
;
.global .align 8 .u64 _ZTV12material_1_t[4] = {0, 0, _ZNK12material_1_t5get_aEv, _ZN12material_1_t5set_aEv};
.global .align 8 .u64 material_d;

.func  (.param .b64 func_retval0) _ZNK12material_1_t5get_aEv(
	.param .b64 _ZNK12material_1_t5get_aEv_param_0
)
{
	.reg .b64 	%rd<2>;
	.reg .b64 	%fd<2>;

	ld.param.u64 	%rd1, [_ZNK12material_1_t5get_aEv_param_0];
	ld.f64 	%fd1, [%rd1+8];
	st.param.f64 	[func_retval0], %fd1;
	ret;

}
.func _ZN12material_1_t5set_aEv(
	.param .b64 _ZN12material_1_t5set_aEv_param_0
)
{
	.reg .b64 	%rd<3>;

	ld.param.u64 	%rd1, [_ZN12material_1_t5set_aEv_param_0];
	mov.b64 	%rd2, 4607182418800017408;
	st.u64 	[%rd1+8], %rd2;
	ret;

}
	// .globl	_Z6kernelPd
.visible .entry _Z6kernelPd(
	.param .u64 .ptr .align 1 _Z6kernelPd_param_0
)
{
	.reg .b64 	%rd<14>;
	.reg .b64 	%fd<3>;

	ld.param.u64 	%rd1, [_Z6kernelPd_param_0];
	cvta.to.global.u64 	%rd2, %rd1;
	{ // callseq 0, 0
	.param .b64 param0;
	st.param.b64 	[param0], 16;
	.param .b64 retval0;
	call.uni (retval0), 
	malloc, 
	(
	param0
	);
	ld.param.b64 	%rd3, [retval0];
	} // callseq 0
	mov.b64 	%rd5, 0;
	st.u64 	[%rd3+8], %rd5;
	mov.u64 	%rd6, _ZTV12material_1_t;
	cvta.global.u64 	%rd7, %rd6;
	add.s64 	%rd8, %rd7, 16;
	st.u64 	[%rd3], %rd8;
	st.global.u64 	[material_d], %rd3;
	ld.u64 	%rd9, [%rd3];
	ld.u64 	%rd10, [%rd9+8];
	{ // callseq 1, 0
	.param .b64 param0;
	st.param.b64 	[param0], %rd3;
	prototype_1 : .callprototype ()_ (.param .b64 _);
	call 
	%rd10, 
	(
	param0
	)
	, prototype_1;
	} // callseq 1
	ld.global.u64 	%rd11, [material_d];
	ld.u64 	%rd12, [%rd11];
	ld.u64 	%rd13, [%rd12];
	{ // callseq 2, 0
	.param .b64 param0;
	st.param.b64 	[param0], %rd11;
	.param .b64 retval0;
	prototype_2 : .callprototype (.param .b64 _) _ (.param .b64 _);
	call (retval0), 
	%rd13, 
	(
	param0
	)
	, prototype_2;
	ld.param.f64 	%fd1, [retval0];
	} // callseq 2
	st.global.f64 	[%rd2], %fd1;
	ret;

}


// ===== COMPILED SASS (sm_100) =====

	.target	sm_100

	.elftype	@"ET_EXEC"


//--------------------- .note.nv.tkinfo           --------------------------
	.section	.note.nv.tkinfo,"",@"SHT_NOTE"
	.sectionflags	@"SHF_NOTE_NV_TKINFO"
	.tkinfo
        /*0018*/ 	.word	0x00000002
        /*0030*/ 	.string	""
        /*0030*/ 	.string	"ptxas"
        /*0030*/ 	.string	"Cuda compilation tools, release 13.0, V13.0.88"
        /*0030*/ 	.string	"Build cuda_13.0.r13.0/compiler.36424714_0"
        /*0030*/ 	.string	"-arch sm_100 -m 64 "



//--------------------- .note.nv.cuinfo           --------------------------
	.section	.note.nv.cuinfo,"",@"SHT_NOTE"
	.sectionflags	@"SHF_NOTE_NV_CUINFO"
        /*0018*/ 	.short	0x0002
        /*001a*/ 	.short	0x0064
        /*001c*/ 	.short	0x0082
	.zero		2


//--------------------- .nv.info                  --------------------------
	.section	.nv.info,"",@"SHT_CUDA_INFO"
	.align	4


	//----- nvinfo : EIATTR_REGCOUNT
	.align		4
        /*0000*/ 	.byte	0x04, 0x2f
        /*0002*/ 	.short	(.L_3 - .L_2)
	.align		4
.L_2:
        /*0004*/ 	.word	index@(_Z6kernelPd)
        /*0008*/ 	.word	0x00000018


	//----- nvinfo : EIATTR_FRAME_SIZE
	.align		4
.L_3:
        /*000c*/ 	.byte	0x04, 0x11
        /*000e*/ 	.short	(.L_5 - .L_4)
	.align		4
.L_4:
        /*0010*/ 	.word	index@($_Z6kernelPd$_ZNK12material_1_t5get_aEv)
        /*0014*/ 	.word	0x00000008


	//----- nvinfo : EIATTR_FRAME_SIZE
	.align		4
.L_5:
        /*0018*/ 	.byte	0x04, 0x11
        /*001a*/ 	.short	(.L_7 - .L_6)
	.align		4
.L_6:
        /*001c*/ 	.word	index@($_Z6kernelPd$_ZN12material_1_t5set_aEv)
        /*0020*/ 	.word	0x00000008


	//----- nvinfo : EIATTR_FRAME_SIZE
	.align		4
.L_7:
        /*0024*/ 	.byte	0x04, 0x11
        /*0026*/ 	.short	(.L_9 - .L_8)
	.align		4
.L_8:
        /*0028*/ 	.word	index@(_Z6kernelPd)
        /*002c*/ 	.word	0x00000008


	//----- nvinfo : EIATTR_MIN_STACK_SIZE
	.align		4
.L_9:
        /*0030*/ 	.byte	0x04, 0x12
        /*0032*/ 	.short	(.L_11 - .L_10)
	.align		4
.L_10:
        /*0034*/ 	.word	index@(_Z6kernelPd)
        /*0038*/ 	.word	0x00000008
.L_11:


//--------------------- .nv.compat                --------------------------
	.section	.nv.compat,"",@"SHT_CUDA_COMPAT_INFO"
	.align	4
        /*0000*/ 	.byte	0x02, 0x09, 0x00, 0x00, 0x02, 0x02, 0x01, 0x00, 0x02, 0x05, 0x05, 0x00, 0x03, 0x07, 0x01, 0x01
        /*0010*/ 	.byte	0x02, 0x03, 0x00, 0x00, 0x02, 0x06, 0x01, 0x00, 0x04, 0x0b, 0x08, 0x00, 0x09, 0x00, 0x00, 0x00
        /*0020*/ 	.byte	0x00, 0x00, 0x00, 0x00


//--------------------- .nv.info._Z6kernelPd      --------------------------
	.section	.nv.info._Z6kernelPd,"",@"SHT_CUDA_INFO"
	.sectionflags	@""
	.align	4


	//----- nvinfo : EIATTR_CUDA_API_VERSION
	.align		4
        /*0000*/ 	.byte	0x04, 0x37
        /*0002*/ 	.short	(.L_13 - .L_12)
.L_12:
        /*0004*/ 	.word	0x00000082


	//----- nvinfo : EIATTR_KPARAM_INFO
	.align		4
.L_13:
        /*0008*/ 	.byte	0x04, 0x17
        /*000a*/ 	.short	(.L_15 - .L_14)
.L_14:
        /*000c*/ 	.word	0x00000000
        /*0010*/ 	.short	0x0000
        /*0012*/ 	.short	0x0000
        /*0014*/ 	.byte	0x00, 0xf5, 0x21, 0x00


	//----- nvinfo : EIATTR_SPARSE_MMA_MASK
	.align		4
.L_15:
        /*0018*/ 	.byte	0x03, 0x50
        /*001a*/ 	.short	0x0000


	//----- nvinfo : EIATTR_MAXREG_COUNT
	.align		4
        /*001c*/ 	.byte	0x03, 0x1b
        /*001e*/ 	.short	0x00ff


	//----- nvinfo : EIATTR_EXTERNS
	.align		4
        /*0020*/ 	.byte	0x04, 0x0f
        /*0022*/ 	.short	(.L_17 - .L_16)


	//   ....[0]....
	.align		4
.L_16:
        /*0024*/ 	.word	index@(malloc)


	//----- nvinfo : EIATTR_MERCURY_ISA_VERSION
	.align		4
.L_17:
        /*0028*/ 	.byte	0x03, 0x5f
        /*002a*/ 	.short	0x0101


	//----- nvinfo : EIATTR_VRC_CTA_INIT_COUNT
	.align		4
        /*002c*/ 	.byte	0x02, 0x4a
	.zero		1
	.zero		1


	//----- nvinfo : EIATTR_SYSCALL_OFFSETS
	.align		4
        /*0030*/ 	.byte	0x04, 0x46
        /*0032*/ 	.short	(.L_19 - .L_18)


	//   ....[0]....
.L_18:
        /*0034*/ 	.word	0x00000070


	//----- nvinfo : EIATTR_EXIT_INSTR_OFFSETS
	.align		4
.L_19:
        /*0038*/ 	.byte	0x04, 0x1c
        /*003a*/ 	.short	(.L_21 - .L_20)


	//   ....[0]....
.L_20:
        /*003c*/ 	.word	0x000001f0


	//----- nvinfo : EIATTR_CRS_STACK_SIZE
	.align		4
.L_21:
        /*0040*/ 	.byte	0x04, 0x1e
        /*0042*/ 	.short	(.L_23 - .L_22)
.L_22:
        /*0044*/ 	.word	0x00000000


	//----- nvinfo : EIATTR_CBANK_PARAM_SIZE
	.align		4
.L_23:
        /*0048*/ 	.byte	0x03, 0x19
        /*004a*/ 	.short	0x0008


	//----- nvinfo : EIATTR_PARAM_CBANK
	.align		4
        /*004c*/ 	.byte	0x04, 0x0a
        /*004e*/ 	.short	(.L_25 - .L_24)
	.align		4
.L_24:
        /*0050*/ 	.word	index@(.nv.constant0._Z6kernelPd)
        /*0054*/ 	.short	0x0380
        /*0056*/ 	.short	0x0008


	//----- nvinfo : EIATTR_SW_WAR
	.align		4
.L_25:
        /*0058*/ 	.byte	0x04, 0x36
        /*005a*/ 	.short	(.L_27 - .L_26)
.L_26:
        /*005c*/ 	.word	0x00000008
.L_27:


//--------------------- .nv.callgraph             --------------------------
	.section	.nv.callgraph,"",@"SHT_CUDA_CALLGRAPH"
	.align	4
	.sectionentsize	8
	.align		4
        /*0000*/ 	.word	0x00000000
	.align		4
        /*0004*/ 	.word	0xffffffff
	.align		4
        /*0008*/ 	.word	index@(_Z6kernelPd)
	.align		4
        /*000c*/ 	.word	index@(malloc)
	.align		4
        /*0010*/ 	.word	0x00000000
	.align		4
        /*0014*/ 	.word	0xfffffffe
	.align		4
        /*0018*/ 	.word	0x00000000
	.align		4
        /*001c*/ 	.word	0xfffffffd
	.align		4
        /*0020*/ 	.word	0x00000000
	.align		4
        /*0024*/ 	.word	0xfffffffc


//--------------------- .nv.constant4             --------------------------
	.section	.nv.constant4,"a",@progbits
	.align	8
	.align		8
.nv.constant4:
        /*0000*/ 	.dword	malloc
	.align		8
        /*0008*/ 	.dword	_ZTV12material_1_t
	.align		8
        /*0010*/ 	.dword	material_d


//--------------------- .text._Z6kernelPd         --------------------------
	.section	.text._Z6kernelPd,"ax",@progbits
	.align	128
        .global         _Z6kernelPd
        .type           _Z6kernelPd,@function
        .size           _Z6kernelPd,(.L_x_3 - _Z6kernelPd)
        .other          _Z6kernelPd,@"STO_CUDA_ENTRY STV_DEFAULT"
_Z6kernelPd:
.text._Z6kernelPd:
[----:B------:R-:W0:Y:S01]  /*0000*/  LDC R1, c[0x0][0x37c] ;  /* 0x0000df00ff017b82 */ /* 0x000e220000000800 */
[----:B------:R-:W-:Y:S01]  /*0010*/  MOV R0, 0x0 ;  /* 0x0000000000007802 */ /* 0x000fe20000000f00 */
[----:B------:R-:W-:Y:S01]  /*0020*/  IMAD.MOV.U32 R4, RZ, RZ, 0x10 ;  /* 0x00000010ff047424 */ /* 0x000fe200078e00ff */
[----:B------:R-:W1:Y:S01]  /*0030*/  LDCU.64 UR36, c[0x0][0x358] ;  /* 0x00006b00ff2477ac */ /* 0x000e620008000a00 */
[----:B------:R-:W-:-:S04]  /*0040*/  IMAD.MOV.U32 R5, RZ, RZ, RZ ;  /* 0x000000ffff057224 */ /* 0x000fc800078e00ff */
[----:B------:R2:W3:Y:S03]  /*0050*/  LDC.64 R2, c[0x4][R0] ;  /* 0x0100000000027b82 */ /* 0x0004e60000000a00 */
[----:B------:R-:W-:-:S07]  /*0060*/  LEPC R20, `(.L_x_0) ;  /* 0x000000001014794e */ /* 0x000fce0000000000 */
[----:B0123--:R-:W-:Y:S05]  /*0070*/  CALL.ABS.NOINC R2 ;  /* 0x0000000002007343 */ /* 0x00ffea0003c00000 */
.L_x_0:
[----:B------:R-:W0:Y:S01]  /*0080*/  LDCU.64 UR4, c[0x4][0x8] ;  /* 0x01000100ff0477ac */ /* 0x000e220008000a00 */
[----:B------:R-:W1:Y:S01]  /*0090*/  LDC.64 R6, c[0x4][0x10] ;  /* 0x01000400ff067b82 */ /* 0x000e620000000a00 */
[----:B------:R2:W-:Y:S01]  /*00a0*/  ST.E.64 desc[UR36][R4.64+0x8], RZ ;  /* 0x000008ff04007985 */ /* 0x0005e2000c101b24 */
[----:B0-----:R-:W-:-:S04]  /*00b0*/  UIADD3 UR4, UP0, UPT, UR4, 0x10, URZ ;  /* 0x0000001004047890 */ /* 0x001fc8000ff1e0ff */
[----:B------:R-:W-:Y:S02]  /*00c0*/  UIADD3.X UR5, UPT, UPT, URZ, UR5, URZ, UP0, !UPT ;  /* 0x00000005ff057290 */ /* 0x000fe400087fe4ff */
[----:B------:R-:W-:-:S04]  /*00d0*/  MOV R8, UR4 ;  /* 0x0000000400087c02 */ /* 0x000fc80008000f00 */
[----:B------:R-:W-:-:S05]  /*00e0*/  IMAD.U32 R9, RZ, RZ, UR5 ;  /* 0x00000005ff097e24 */ /* 0x000fca000f8e00ff */
[----:B------:R2:W-:Y:S04]  /*00f0*/  ST.E.64 desc[UR36][R4.64], R8 ;  /* 0x0000000804007985 */ /* 0x0005e8000c101b24 */
[----:B-1----:R2:W-:Y:S04]  /*0100*/  STG.E.64 desc[UR36][R6.64], R4 ;  /* 0x0000000406007986 */ /* 0x0025e8000c101b24 */
[----:B------:R-:W3:Y:S01]  /*0110*/  LD.E.64 R2, desc[UR36][R4.64] ;  /* 0x0000002404027980 */ /* 0x000ee2000c101b00 */
[----:B------:R-:W-:Y:S01]  /*0120*/  MOV R20, 0x160 ;  /* 0x0000016000147802 */ /* 0x000fe20000000f00 */
[----:B------:R-:W-:-:S02]  /*0130*/  IMAD.MOV.U32 R21, RZ, RZ, 0x0 ;  /* 0x00000000ff157424 */ /* 0x000fc400078e00ff */
[----:B--23--:R-:W5:Y:S05]  /*0140*/  LD.E.64 R2, desc[UR36][R2.64+0x8] ;  /* 0x0000082402027980 */ /* 0x00cf6a000c101b00 */
[----:B-----5:R-:W-:Y:S05]  /*0150*/  CALL.REL.NOINC R2 `(_Z6kernelPd) ;  /* 0xfffffffc02a87344 */ /* 0x020fea0003c3ffff */
[----:B------:R-:W0:Y:S02]  /*0160*/  LDC.64 R6, c[0x4][0x10] ;  /* 0x01000400ff067b82 */ /* 0x000e240000000a00 */
[----:B0-----:R-:W2:Y:S04]  /*0170*/  LDG.E.64 R4, desc[UR36][R6.64] ;  /* 0x0000002406047981 */ /* 0x001ea8000c1e1b00 */
[----:B--2---:R-:W2:Y:S01]  /*0180*/  LD.E.64 R2, desc[UR36][R4.64] ;  /* 0x0000002404027980 */ /* 0x004ea2000c101b00 */
[----:B------:R-:W-:Y:S01]  /*0190*/  HFMA2 R21, -RZ, RZ, 0, 0 ;  /* 0x00000000ff157431 */ /* 0x000fe200000001ff */
[----:B------:R-:W-:Y:S02]  /*01a0*/  MOV R20, 0x1d0 ;  /* 0x000001d000147802 */ /* 0x000fe40000000f00 */
[----:B--2---:R-:W5:Y:S05]  /*01b0*/  LD.E.64 R2, desc[UR36][R2.64] ;  /* 0x0000002402027980 */ /* 0x004f6a000c101b00 */
[----:B-----5:R-:W-:Y:S05]  /*01c0*/  CALL.REL.NOINC R2 `(_Z6kernelPd) ;  /* 0xfffffffc028c7344 */ /* 0x020fea0003c3ffff */
[----:B------:R-:W0:Y:S02]  /*01d0*/  LDC.64 R2, c[0x0][0x380] ;  /* 0x0000e000ff027b82 */ /* 0x000e240000000a00 */
[----:B0-----:R-:W-:Y:S01]  /*01e0*/  STG.E.64 desc[UR36][R2.64], R4 ;  /* 0x0000000402007986 */ /* 0x001fe2000c101b24 */
[----:B------:R-:W-:Y:S05]  /*01f0*/  EXIT ;  /* 0x000000000000794d */ /* 0x000fea0003800000 */
        .type           $_Z6kernelPd$_ZN12material_1_t5set_aEv,@function
        .size           $_Z6kernelPd$_ZN12material_1_t5set_aEv,($_Z6kernelPd$_ZNK12material_1_t5get_aEv - $_Z6kernelPd$_ZN12material_1_t5set_aEv)
$_Z6kernelPd$_ZN12material_1_t5set_aEv:
[----:B------:R-:W-:Y:S01]  /*0200*/  VIADD R1, R1, 0xfffffff8 ;  /* 0xfffffff801017836 */ /* 0x000fe20000000000 */
[----:B------:R-:W-:-:S04]  /*0210*/  MOV R3, R5 ;  /* 0x0000000500037202 */ /* 0x000fc80000000f00 */
[----:B------:R0:W-:Y:S02]  /*0220*/  STL [R1], R2 ;  /* 0x0000000201007387 */ /* 0x0001e40000100800 */
[----:B0-----:R-:W-:Y:S01]  /*0230*/  IMAD.MOV.U32 R2, RZ, RZ, R4 ;  /* 0x000000ffff027224 */ /* 0x001fe200078e0004 */
[----:B------:R-:W0:Y:S01]  /*0240*/  LDCU.64 UR4, c[0x0][0x358] ;  /* 0x00006b00ff0477ac */ /* 0x000e220008000a00 */
[----:B------:R-:W-:Y:S02]  /*0250*/  HFMA2 R4, -RZ, RZ, 0, 0 ;  /* 0x00000000ff047431 */ /* 0x000fe400000001ff */
[----:B------:R-:W-:-:S05]  /*0260*/  IMAD.MOV.U32 R5, RZ, RZ, 0x3ff00000 ;  /* 0x3ff00000ff057424 */ /* 0x000fca00078e00ff */
[----:B0-----:R0:W-:Y:S04]  /*0270*/  ST.E.64 desc[UR4][R2.64+0x8], R4 ;  /* 0x0000080402007985 */ /* 0x0011e8000c101b04 */
[----:B0-----:R0:W2:Y:S02]  /*0280*/  LDL R2, [R1] ;  /* 0x0000000001027983 */ /* 0x0010a40000100800 */
[----:B0-----:R-:W-:Y:S01]  /*0290*/  IADD3 R1, PT, PT, R1, 0x8, RZ ;  /* 0x0000000801017810 */ /* 0x001fe20007ffe0ff */
[----:B--2---:R-:W-:Y:S06]  /*02a0*/  RET.REL.NODEC R20 `(_Z6kernelPd) ;  /* 0xfffffffc14547950 */ /* 0x004fec0003c3ffff */
        .type           $_Z6kernelPd$_ZNK12material_1_t5get_aEv,@function
        .size           $_Z6kernelPd$_ZNK12material_1_t5get_aEv,(.L_x_3 - $_Z6kernelPd$_ZNK12material_1_t5get_aEv)
$_Z6kernelPd$_ZNK12material_1_t5get_aEv:
[----:B------:R-:W-:Y:S01]  /*02b0*/  VIADD R1, R1, 0xfffffff8 ;  /* 0xfffffff801017836 */ /* 0x000fe20000000000 */
[----:B------:R-:W-:-:S04]  /*02c0*/  MOV R3, R5 ;  /* 0x0000000500037202 */ /* 0x000fc80000000f00 */
[----:B------:R0:W-:Y:S02]  /*02d0*/  STL [R1], R2 ;  /* 0x0000000201007387 */ /* 0x0001e40000100800 */
[----:B0-----:R-:W-:Y:S01]  /*02e0*/  IMAD.MOV.U32 R2, RZ, RZ, R4 ;  /* 0x000000ffff027224 */ /* 0x001fe200078e0004 */
[----:B------:R-:W0:Y:S04]  /*02f0*/  LDCU.64 UR4, c[0x0][0x358] ;  /* 0x00006b00ff0477ac */ /* 0x000e280008000a00 */
[----:B0-----:R-:W2:Y:S04]  /*0300*/  LD.E.64 R4, desc[UR4][R2.64+0x8] ;  /* 0x0000080402047980 */ /* 0x001ea8000c101b00 */
[----:B------:R0:W2:Y:S02]  /*0310*/  LDL R2, [R1] ;  /* 0x0000000001027983 */ /* 0x0000a40000100800 */
[----:B0-----:R-:W-:Y:S01]  /*0320*/  IADD3 R1, PT, PT, R1, 0x8, RZ ;  /* 0x0000000801017810 */ /* 0x001fe20007ffe0ff */
[----:B--2---:R-:W-:Y:S06]  /*0330*/  RET.REL.NODEC R20 `(_Z6kernelPd) ;  /* 0xfffffffc14307950 */ /* 0x004fec0003c3ffff */
.L_x_1:
[----:B------:R-:W-:-:S00]  /*0340*/  BRA `(.L_x_1) ;  /* 0xfffffffc00fc7947 */ /* 0x000fc0000383ffff */
[----:B------:R-:W-:-:S00]  /*0350*/  NOP ;  /* 0x0000000000007918 */ /* 0x000fc00000000000 */
        /* <DEDUP_REMOVED lines=10> */
.L_x_3:


//--------------------- .nv.global.init           --------------------------
	.section	.nv.global.init,"aw",@progbits
	.align	8
.nv.global.init:
	.type		_ZTV12material_1_t,@object
	.size		_ZTV12material_1_t,(.L_0 - _ZTV12material_1_t)
_ZTV12material_1_t:
        /*0000*/ 	.byte	0x00, 0x00, 0x00, 0x00, 0x00, 0x00, 0x00, 0x00, 0x00, 0x00, 0x00, 0x00, 0x00, 0x00, 0x00, 0x00
        /*0010*/ 	.byte	0xb0, 0x02, 0x00, 0x00, 0x00, 0x00, 0x00, 0x00, 0x00, 0x02, 0x00, 0x00, 0x00, 0x00, 0x00, 0x00
.L_0:


//--------------------- .nv.shared.reserved.0     --------------------------
	.section	.nv.shared.reserved.0,"aw",@nobits
	.weak		__nv_reservedSMEM_offset_0_alias
	.size		__nv_reservedSMEM_offset_0_alias, 0, 64
	.other		__nv_reservedSMEM_offset_0_alias,@"STO_CUDA_RESERVED_SHARED STV_DEFAULT"
__nv_reservedSMEM_offset_0_alias:
	.zero		0
	.zero		64


//--------------------- .nv.global                --------------------------
	.section	.nv.global,"aw",@nobits
	.align	8
.nv.global:
	.type		material_d,@object
	.size		material_d,(.L_1 - material_d)
material_d:
	.zero		8
.L_1:


//--------------------- .nv.constant0._Z6kernelPd --------------------------
	.section	.nv.constant0._Z6kernelPd,"a",@progbits
	.sectionflags	@""
	.align	4
.nv.constant0._Z6kernelPd:
	.zero		904


//--------------------- SYMBOLS --------------------------

	.type		.nv.reservedSmem.offset0,@object
	.size		.nv.reservedSmem.offset0,0x4
	.type		malloc,@function
